//
// Generated by NVIDIA NVVM Compiler
//
// Compiler Build ID: CL-36424714
// Cuda compilation tools, release 13.0, V13.0.88
// Based on NVVM 20.0.0
//

.version 9.0
.target sm_100
.address_size 64

	// .globl	_Z11boyer_moorePaiS_iPiS0_i
.global .align 4 .u32 d_retval;

.visible .entry _Z11boyer_moorePaiS_iPiS0_i(
	.param .u64 .ptr .align 1 _Z11boyer_moorePaiS_iPiS0_i_param_0,
	.param .u32 _Z11boyer_moorePaiS_iPiS0_i_param_1,
	.param .u64 .ptr .align 1 _Z11boyer_moorePaiS_iPiS0_i_param_2,
	.param .u32 _Z11boyer_moorePaiS_iPiS0_i_param_3,
	.param .u64 .ptr .align 1 _Z11boyer_moorePaiS_iPiS0_i_param_4,
	.param .u64 .ptr .align 1 _Z11boyer_moorePaiS_iPiS0_i_param_5,
	.param .u32 _Z11boyer_moorePaiS_iPiS0_i_param_6
)
{
	.reg .pred 	%p<7>;
	.reg .b16 	%rs<3>;
	.reg .b32 	%r<34>;
	.reg .b64 	%rd<17>;

	ld.param.u64 	%rd5, [_Z11boyer_moorePaiS_iPiS0_i_param_0];
	ld.param.u32 	%r14, [_Z11boyer_moorePaiS_iPiS0_i_param_1];
	ld.param.u64 	%rd6, [_Z11boyer_moorePaiS_iPiS0_i_param_2];
	ld.param.u32 	%r15, [_Z11boyer_moorePaiS_iPiS0_i_param_3];
	ld.param.u64 	%rd7, [_Z11boyer_moorePaiS_iPiS0_i_param_4];
	ld.param.u64 	%rd8, [_Z11boyer_moorePaiS_iPiS0_i_param_5];
	ld.param.u32 	%r16, [_Z11boyer_moorePaiS_iPiS0_i_param_6];
	mov.b32 	%r17, -1;
	st.global.u32 	[d_retval], %r17;
	mov.u32 	%r18, %ctaid.x;
	mov.u32 	%r19, %ntid.x;
	mov.u32 	%r20, %tid.x;
	mad.lo.s32 	%r1, %r18, %r19, %r20;
	bar.sync 	0;
	setp.ge.s32 	%p1, %r1, %r16;
	@%p1 bra 	$L__BB0_11;
	mul.lo.s32 	%r21, %r15, %r1;
	shl.b32 	%r22, %r15, 1;
	add.s32 	%r2, %r21, %r22;
	min.s32 	%r3, %r2, %r14;
	add.s32 	%r23, %r15, %r21;
	add.s32 	%r5, %r23, -1;
	setp.ge.s32 	%p2, %r5, %r3;
	@%p2 bra 	$L__BB0_11;
	setp.lt.s32 	%p3, %r15, 1;
	@%p3 bra 	$L__BB0_7;
	cvta.to.global.u64 	%rd1, %rd5;
	cvta.to.global.u64 	%rd2, %rd6;
	cvta.to.global.u64 	%rd3, %rd7;
	cvta.to.global.u64 	%rd4, %rd8;
$L__BB0_4:
	mov.u32 	%r31, %r15;
	mov.u32 	%r32, %r5;
$L__BB0_5:
	add.s32 	%r8, %r31, -1;
	cvt.s64.s32 	%rd9, %r32;
	add.s64 	%rd10, %rd1, %rd9;
	ld.global.u8 	%rs1, [%rd10];
	cvt.u64.u32 	%rd11, %r8;
	add.s64 	%rd12, %rd2, %rd11;
	ld.global.u8 	%rs2, [%rd12];
	setp.eq.s16 	%p4, %rs1, %rs2;
	@%p4 bra 	$L__BB0_8;
	cvt.u32.u16 	%r24, %rs1;
	cvt.s32.s8 	%r25, %r24;
	mul.wide.s32 	%rd13, %r25, 4;
	add.s64 	%rd14, %rd3, %rd13;
	ld.global.u32 	%r26, [%rd14];
	mul.wide.u32 	%rd15, %r8, 4;
	add.s64 	%rd16, %rd4, %rd15;
	ld.global.u32 	%r27, [%rd16];
	max.s32 	%r28, %r26, %r27;
	add.s32 	%r5, %r28, %r32;
	setp.lt.s32 	%p5, %r5, %r3;
	@%p5 bra 	$L__BB0_4;
	bra.uni 	$L__BB0_11;
$L__BB0_7:
	sub.s32 	%r33, %r2, %r15;
	bra.uni 	$L__BB0_10;
$L__BB0_8:
	add.s32 	%r32, %r32, -1;
	setp.gt.s32 	%p6, %r31, 1;
	mov.u32 	%r31, %r8;
	@%p6 bra 	$L__BB0_5;
	sub.s32 	%r29, %r5, %r15;
	add.s32 	%r33, %r29, 1;
$L__BB0_10:
	st.global.u32 	[d_retval], %r33;
$L__BB0_11:
	ret;

}


// ===== COMPILED SASS (sm_100) =====

	.target	sm_100

	.elftype	@"ET_EXEC"


//--------------------- .note.nv.tkinfo           --------------------------
	.section	.note.nv.tkinfo,"",@"SHT_NOTE"
	.sectionflags	@"SHF_NOTE_NV_TKINFO"
	.tkinfo
        /*0018*/ 	.word	0x00000002
        /*0030*/ 	.string	""
        /*0030*/ 	.string	"ptxas"
        /*0030*/ 	.string	"Cuda compilation tools, release 13.0, V13.0.88"
        /*0030*/ 	.string	"Build cuda_13.0.r13.0/compiler.36424714_0"
        /*0030*/ 	.string	"-arch sm_100 -m 64 "



//--------------------- .note.nv.cuinfo           --------------------------
	.section	.note.nv.cuinfo,"",@"SHT_NOTE"
	.sectionflags	@"SHF_NOTE_NV_CUINFO"
        /*0018*/ 	.short	0x0002
        /*001a*/ 	.short	0x0064
        /*001c*/ 	.short	0x0082
	.zero		2


//--------------------- .nv.info                  --------------------------
	.section	.nv.info,"",@"SHT_CUDA_INFO"
	.align	4


	//----- nvinfo : EIATTR_REGCOUNT
	.align		4
        /*0000*/ 	.byte	0x04, 0x2f
        /*0002*/ 	.short	(.L_2 - .L_1)
	.align		4
.L_1:
        /*0004*/ 	.word	index@(_Z11boyer_moorePaiS_iPiS0_i)
        /*0008*/ 	.word	0x0000000e


	//----- nvinfo : EIATTR_FRAME_SIZE
	.align		4
.L_2:
        /*000c*/ 	.byte	0x04, 0x11
        /*000e*/ 	.short	(.L_4 - .L_3)
	.align		4
.L_3:
        /*0010*/ 	.word	index@(_Z11boyer_moorePaiS_iPiS0_i)
        /*0014*/ 	.word	0x00000000


	//----- nvinfo : EIATTR_MIN_STACK_SIZE
	.align		4
.L_4:
        /*0018*/ 	.byte	0x04, 0x12
        /*001a*/ 	.short	(.L_6 - .L_5)
	.align		4
.L_5:
        /*001c*/ 	.word	index@(_Z11boyer_moorePaiS_iPiS0_i)
        /*0020*/ 	.word	0x00000000
.L_6:


//--------------------- .nv.compat                --------------------------
	.section	.nv.compat,"",@"SHT_CUDA_COMPAT_INFO"
	.align	4
        /*0000*/ 	.byte	0x02, 0x09, 0x00, 0x00, 0x02, 0x02, 0x01, 0x00, 0x02, 0x05, 0x05, 0x00, 0x03, 0x07, 0x01, 0x01
        /*0010*/ 	.byte	0x02, 0x03, 0x00, 0x00, 0x02, 0x06, 0x01, 0x00, 0x04, 0x0b, 0x08, 0x00, 0x09, 0x00, 0x00, 0x00
        /*0020*/ 	.byte	0x00, 0x00, 0x00, 0x00


//--------------------- .nv.info._Z11boyer_moorePaiS_iPiS0_i --------------------------
	.section	.nv.info._Z11boyer_moorePaiS_iPiS0_i,"",@"SHT_CUDA_INFO"
	.sectionflags	@""
	.align	4


	//----- nvinfo : EIATTR_CUDA_API_VERSION
	.align		4
        /*0000*/ 	.byte	0x04, 0x37
        /*0002*/ 	.short	(.L_8 - .L_7)
.L_7:
        /*0004*/ 	.word	0x00000082


	//----- nvinfo : EIATTR_KPARAM_INFO
	.align		4
.L_8:
        /*0008*/ 	.byte	0x04, 0x17
        /*000a*/ 	.short	(.L_10 - .L_9)
.L_9:
        /*000c*/ 	.word	0x00000000
        /*0010*/ 	.short	0x0006
        /*0012*/ 	.short	0x0030
        /*0014*/ 	.byte	0x00, 0xf0, 0x11, 0x00


	//----- nvinfo : EIATTR_KPARAM_INFO
	.align		4
.L_10:
        /*0018*/ 	.byte	0x04, 0x17
        /*001a*/ 	.short	(.L_12 - .L_11)
.L_11:
        /*001c*/ 	.word	0x00000000
        /*0020*/ 	.short	0x0005
        /*0022*/ 	.short	0x0028
        /*0024*/ 	.byte	0x00, 0xf5, 0x21, 0x00


	//----- nvinfo : EIATTR_KPARAM_INFO
	.align		4
.L_12:
        /*0028*/ 	.byte	0x04, 0x17
        /*002a*/ 	.short	(.L_14 - .L_13)
.L_13:
        /*002c*/ 	.word	0x00000000
        /*0030*/ 	.short	0x0004
        /*0032*/ 	.short	0x0020
        /*0034*/ 	.byte	0x00, 0xf5, 0x21, 0x00


	//----- nvinfo : EIATTR_KPARAM_INFO
	.align		4
.L_14:
        /*0038*/ 	.byte	0x04, 0x17
        /*003a*/ 	.short	(.L_16 - .L_15)
.L_15:
        /*003c*/ 	.word	0x00000000
        /*0040*/ 	.short	0x0003
        /*0042*/ 	.short	0x0018
        /*0044*/ 	.byte	0x00, 0xf0, 0x11, 0x00


	//----- nvinfo : EIATTR_KPARAM_INFO
	.align		4
.L_16:
        /*0048*/ 	.byte	0x04, 0x17
        /*004a*/ 	.short	(.L_18 - .L_17)
.L_17:
        /*004c*/ 	.word	0x00000000
        /*0050*/ 	.short	0x0002
        /*0052*/ 	.short	0x0010
        /*0054*/ 	.byte	0x00, 0xf5, 0x21, 0x00


	//----- nvinfo : EIATTR_KPARAM_INFO
	.align		4
.L_18:
        /*0058*/ 	.byte	0x04, 0x17
        /*005a*/ 	.short	(.L_20 - .L_19)
.L_19:
        /*005c*/ 	.word	0x00000000
        /*0060*/ 	.short	0x0001
        /*0062*/ 	.short	0x0008
        /*0064*/ 	.byte	0x00, 0xf0, 0x11, 0x00


	//----- nvinfo : EIATTR_KPARAM_INFO
	.align		4
.L_20:
        /*0068*/ 	.byte	0x04, 0x17
        /*006a*/ 	.short	(.L_22 - .L_21)
.L_21:
        /*006c*/ 	.word	0x00000000
        /*0070*/ 	.short	0x0000
        /*0072*/ 	.short	0x0000
        /*0074*/ 	.byte	0x00, 0xf5, 0x21, 0x00


	//----- nvinfo : EIATTR_SPARSE_MMA_MASK
	.align		4
.L_22:
        /*0078*/ 	.byte	0x03, 0x50
        /*007a*/ 	.short	0x0000


	//----- nvinfo : EIATTR_MAXREG_COUNT
	.align		4
        /*007c*/ 	.byte	0x03, 0x1b
        /*007e*/ 	.short	0x00ff


	//----- nvinfo : EIATTR_NUM_BARRIERS
	.align		4
        /*0080*/ 	.byte	0x02, 0x4c
        /*0082*/ 	.byte	0x01
	.zero		1


	//----- nvinfo : EIATTR_MERCURY_ISA_VERSION
	.align		4
        /*0084*/ 	.byte	0x03, 0x5f
        /*0086*/ 	.short	0x0101


	//----- nvinfo : EIATTR_VRC_CTA_INIT_COUNT
	.align		4
        /*0088*/ 	.byte	0x02, 0x4a
	.zero		1
	.zero		1


	//----- nvinfo : EIATTR_EXIT_INSTR_OFFSETS
	.align		4
        /*008c*/ 	.byte	0x04, 0x1c
        /*008e*/ 	.short	(.L_24 - .L_23)


	//   ....[0]....
.L_23:
        /*0090*/ 	.word	0x000000c0


	//   ....[1]....
        /*0094*/ 	.word	0x00000140


	//   ....[2]....
        /*0098*/ 	.word	0x000003a0


	//   ....[3]....
        /*009c*/ 	.word	0x000003e0


	//----- nvinfo : EIATTR_CRS_STACK_SIZE
	.align		4
.L_24:
        /*00a0*/ 	.byte	0x04, 0x1e
        /*00a2*/ 	.short	(.L_26 - .L_25)
.L_25:
        /*00a4*/ 	.word	0x00000000


	//----- nvinfo : EIATTR_CBANK_PARAM_SIZE
	.align		4
.L_26:
        /*00a8*/ 	.byte	0x03, 0x19
        /*00aa*/ 	.short	0x0034


	//----- nvinfo : EIATTR_PARAM_CBANK
	.align		4
        /*00ac*/ 	.byte	0x04, 0x0a
        /*00ae*/ 	.short	(.L_28 - .L_27)
	.align		4
.L_27:
        /*00b0*/ 	.word	index@(.nv.constant0._Z11boyer_moorePaiS_iPiS0_i)
        /*00b4*/ 	.short	0x0380
        /*00b6*/ 	.short	0x0034


	//----- nvinfo : EIATTR_SW_WAR
	.align		4
.L_28:
        /*00b8*/ 	.byte	0x04, 0x36
        /*00ba*/ 	.short	(.L_30 - .L_29)
.L_29:
        /*00bc*/ 	.word	0x00000008
.L_30:


//--------------------- .nv.callgraph             --------------------------
	.section	.nv.callgraph,"",@"SHT_CUDA_CALLGRAPH"
	.align	4
	.sectionentsize	8
	.align		4
        /*0000*/ 	.word	0x00000000
	.align		4
        /*0004*/ 	.word	0xffffffff
	.align		4
        /*0008*/ 	.word	0x00000000
	.align		4
        /*000c*/ 	.word	0xfffffffe
	.align		4
        /*0010*/ 	.word	0x00000000
	.align		4
        /*0014*/ 	.word	0xfffffffd
	.align		4
        /*0018*/ 	.word	0x00000000
	.align		4
        /*001c*/ 	.word	0xfffffffc


//--------------------- .nv.constant4             --------------------------
	.section	.nv.constant4,"a",@progbits
	.align	8
	.align		8
.nv.constant4:
        /*0000*/ 	.dword	d_retval


//--------------------- .text._Z11boyer_moorePaiS_iPiS0_i --------------------------
	.section	.text._Z11boyer_moorePaiS_iPiS0_i,"ax",@progbits
	.align	128
        .global         _Z11boyer_moorePaiS_iPiS0_i
        .type           _Z11boyer_moorePaiS_iPiS0_i,@function
        .size           _Z11boyer_moorePaiS_iPiS0_i,(.L_x_7 - _Z11boyer_moorePaiS_iPiS0_i)
        .other          _Z11boyer_moorePaiS_iPiS0_i,@"STO_CUDA_ENTRY STV_DEFAULT"
_Z11boyer_moorePaiS_iPiS0_i:
.text._Z11boyer_moorePaiS_iPiS0_i:
[----:B------:R-:W-:Y:S01]  /*0000*/  LDC R1, c[0x0][0x37c] ;  /* 0x0000df00ff017b82 */ /* 0x000fe20000000800 */
[----:B------:R-:W0:Y:S07]  /*0010*/  S2R R5, SR_TID.X ;  /* 0x0000000000057919 */ /* 0x000e2e0000002100 */
[----:B------:R-:W0:Y:S01]  /*0020*/  S2UR UR6, SR_CTAID.X ;  /* 0x00000000000679c3 */ /* 0x000e220000002500 */
[----:B------:R-:W1:Y:S01]  /*0030*/  LDCU.64 UR4, c[0x0][0x358] ;  /* 0x00006b00ff0477ac */ /* 0x000e620008000a00 */
[----:B------:R-:W2:Y:S06]  /*0040*/  LDCU UR7, c[0x0][0x3b0] ;  /* 0x00007600ff0777ac */ /* 0x000eac0008000800 */
[----:B------:R-:W0:Y:S08]  /*0050*/  LDC R0, c[0x0][0x360] ;  /* 0x0000d800ff007b82 */ /* 0x000e300000000800 */
[----:B------:R-:W1:Y:S01]  /*0060*/  LDC.64 R2, c[0x4][RZ] ;  /* 0x01000000ff027b82 */ /* 0x000e620000000a00 */
[----:B0-----:R-:W-:-:S02]  /*0070*/  IMAD R0, R0, UR6, R5 ;  /* 0x0000000600007c24 */ /* 0x001fc4000f8e0205 */
[----:B------:R-:W-:-:S03]  /*0080*/  IMAD.MOV.U32 R5, RZ, RZ, -0x1 ;  /* 0xffffffffff057424 */ /* 0x000fc600078e00ff */
[----:B--2---:R-:W-:Y:S02]  /*0090*/  ISETP.GE.AND P0, PT, R0, UR7, PT ;  /* 0x0000000700007c0c */ /* 0x004fe4000bf06270 */
[----:B-1----:R0:W-:Y:S01]  /*00a0*/  STG.E desc[UR4][R2.64], R5 ;  /* 0x0000000502007986 */ /* 0x0021e2000c101904 */
[----:B------:R-:W-:Y:S10]  /*00b0*/  BAR.SYNC.DEFER_BLOCKING 0x0 ;  /* 0x0000000000007b1d */ /* 0x000ff40000010000 */
[----:B------:R-:W-:Y:S05]  /*00c0*/  @P0 EXIT ;  /* 0x000000000000094d */ /* 0x000fea0003800000 */
[----:B------:R-:W1:Y:S01]  /*00d0*/  LDC R7, c[0x0][0x398] ;  /* 0x0000e600ff077b82 */ /* 0x000e620000000800 */
[----:B------:R-:W2:Y:S01]  /*00e0*/  LDCU UR6, c[0x0][0x388] ;  /* 0x00007100ff0677ac */ /* 0x000ea20008000800 */
[----:B-1----:R-:W-:-:S04]  /*00f0*/  IMAD R0, R0, R7, RZ ;  /* 0x0000000700007224 */ /* 0x002fc800078e02ff */
[----:B0-----:R-:W-:Y:S01]  /*0100*/  IMAD R2, R7, 0x2, R0 ;  /* 0x0000000207027824 */ /* 0x001fe200078e0200 */
[----:B------:R-:W-:-:S04]  /*0110*/  IADD3 R3, PT, PT, R0, -0x1, R7 ;  /* 0xffffffff00037810 */ /* 0x000fc80007ffe007 */
[----:B--2---:R-:W-:-:S04]  /*0120*/  VIMNMX R0, PT, PT, R2, UR6, PT ;  /* 0x0000000602007c48 */ /* 0x004fc8000bfe0100 */
[----:B------:R-:W-:-:S13]  /*0130*/  ISETP.GE.AND P0, PT, R3, R0, PT ;  /* 0x000000000300720c */ /* 0x000fda0003f06270 */
[----:B------:R-:W-:Y:S05]  /*0140*/  @P0 EXIT ;  /* 0x000000000000094d */ /* 0x000fea0003800000 */
[----:B------:R-:W-:-:S13]  /*0150*/  ISETP.GE.AND P0, PT, R7, 0x1, PT ;  /* 0x000000010700780c */ /* 0x000fda0003f06270 */
[----:B------:R-:W-:Y:S05]  /*0160*/  @!P0 BRA `(.L_x_0) ;  /* 0x0000000000908947 */ /* 0x000fea0003800000 */
[----:B------:R-:W-:Y:S01]  /*0170*/  BSSY.RECONVERGENT B0, `(.L_x_1) ;  /* 0x0000014000007945 */ /* 0x000fe20003800200 */
[----:B------:R-:W-:Y:S01]  /*0180*/  IMAD.MOV.U32 R7, RZ, RZ, R3 ;  /* 0x000000ffff077224 */ /* 0x000fe200078e0003 */
[----:B------:R-:W0:Y:S01]  /*0190*/  LDCU.64 UR6, c[0x0][0x380] ;  /* 0x00007000ff0677ac */ /* 0x000e220008000a00 */
[----:B------:R-:W1:Y:S05]  /*01a0*/  LDCU.64 UR8, c[0x0][0x390] ;  /* 0x00007200ff0877ac */ /* 0x000e6a0008000a00 */
.L_x_5:
[----:B------:R-:W2:Y:S01]  /*01b0*/  LDCU UR10, c[0x0][0x398] ;  /* 0x00007300ff0a77ac */ /* 0x000ea20008000800 */
[----:B------:R-:W-:Y:S02]  /*01c0*/  IMAD.MOV.U32 R8, RZ, RZ, R7 ;  /* 0x000000ffff087224 */ /* 0x000fe400078e0007 */
[----:B--2---:R-:W-:-:S07]  /*01d0*/  IMAD.U32 R6, RZ, RZ, UR10 ;  /* 0x0000000aff067e24 */ /* 0x004fce000f8e00ff */
.L_x_3:
[----:B------:R-:W-:Y:S02]  /*01e0*/  IADD3 R9, PT, PT, R6, -0x1, RZ ;  /* 0xffffffff06097810 */ /* 0x000fe40007ffe0ff */
[C---:B0-----:R-:W-:Y:S02]  /*01f0*/  IADD3 R2, P0, PT, R8.reuse, UR6, RZ ;  /* 0x0000000608027c10 */ /* 0x041fe4000ff1e0ff */
[----:B-1----:R-:W-:Y:S02]  /*0200*/  IADD3 R4, P1, PT, R9, UR8, RZ ;  /* 0x0000000809047c10 */ /* 0x002fe4000ff3e0ff */
[----:B------:R-:W-:-:S03]  /*0210*/  LEA.HI.X.SX32 R3, R8, UR7, 0x1, P0 ;  /* 0x0000000708037c11 */ /* 0x000fc600080f0eff */
[----:B------:R-:W-:Y:S02]  /*0220*/  IMAD.X R5, RZ, RZ, UR9, P1 ;  /* 0x00000009ff057e24 */ /* 0x000fe400088e06ff */
[----:B------:R-:W2:Y:S04]  /*0230*/  LDG.E.U8 R11, desc[UR4][R2.64] ;  /* 0x00000004020b7981 */ /* 0x000ea8000c1e1100 */
[----:B------:R-:W2:Y:S02]  /*0240*/  LDG.E.U8 R4, desc[UR4][R4.64] ;  /* 0x0000000404047981 */ /* 0x000ea4000c1e1100 */
[----:B--2---:R-:W-:-:S13]  /*0250*/  ISETP.NE.AND P0, PT, R11, R4, PT ;  /* 0x000000040b00720c */ /* 0x004fda0003f05270 */
[----:B------:R-:W-:Y:S05]  /*0260*/  @P0 BRA `(.L_x_2) ;  /* 0x0000000000200947 */ /* 0x000fea0003800000 */
[----:B------:R-:W-:Y:S01]  /*0270*/  ISETP.GT.AND P0, PT, R6, 0x1, PT ;  /* 0x000000010600780c */ /* 0x000fe20003f04270 */
[----:B------:R-:W-:Y:S02]  /*0280*/  VIADD R8, R8, 0xffffffff ;  /* 0xffffffff08087836 */ /* 0x000fe40000000000 */
[----:B------:R-:W-:-:S10]  /*0290*/  IMAD.MOV.U32 R6, RZ, RZ, R9 ;  /* 0x000000ffff067224 */ /* 0x000fd400078e0009 */
[----:B------:R-:W-:Y:S05]  /*02a0*/  @P0 BRA `(.L_x_3) ;  /* 0xfffffffc00cc0947 */ /* 0x000fea000383ffff */
[----:B------:R-:W-:Y:S05]  /*02b0*/  BSYNC.RECONVERGENT B0 ;  /* 0x0000000000007941 */ /* 0x000fea0003800200 */
.L_x_1:
[----:B------:R-:W0:Y:S02]  /*02c0*/  LDC R0, c[0x0][0x398] ;  /* 0x0000e600ff007b82 */ /* 0x000e240000000800 */
[----:B0-----:R-:W-:Y:S01]  /*02d0*/  IADD3 R7, PT, PT, R7, 0x1, -R0 ;  /* 0x0000000107077810 */ /* 0x001fe20007ffe800 */
[----:B------:R-:W-:Y:S06]  /*02e0*/  BRA `(.L_x_4) ;  /* 0x0000000000347947 */ /* 0x000fec0003800000 */
.L_x_2:
[----:B------:R-:W0:Y:S01]  /*02f0*/  LDC.64 R4, c[0x0][0x3a8] ;  /* 0x0000ea00ff047b82 */ /* 0x000e220000000a00 */
[----:B------:R-:W-:-:S07]  /*0300*/  PRMT R7, R11, 0x8880, RZ ;  /* 0x000088800b077816 */ /* 0x000fce00000000ff */
[----:B------:R-:W1:Y:S01]  /*0310*/  LDC.64 R2, c[0x0][0x3a0] ;  /* 0x0000e800ff027b82 */ /* 0x000e620000000a00 */
[----:B0-----:R-:W-:-:S06]  /*0320*/  IMAD.WIDE.U32 R4, R9, 0x4, R4 ;  /* 0x0000000409047825 */ /* 0x001fcc00078e0004 */
[----:B------:R-:W2:Y:S01]  /*0330*/  LDG.E R5, desc[UR4][R4.64] ;  /* 0x0000000404057981 */ /* 0x000ea2000c1e1900 */
[----:B-1----:R-:W-:-:S06]  /*0340*/  IMAD.WIDE R2, R7, 0x4, R2 ;  /* 0x0000000407027825 */ /* 0x002fcc00078e0202 */
[----:B------:R-:W2:Y:S02]  /*0350*/  LDG.E R2, desc[UR4][R2.64] ;  /* 0x0000000402027981 */ /* 0x000ea4000c1e1900 */
[----:B--2---:R-:W-:-:S04]  /*0360*/  VIMNMX R7, PT, PT, R2, R5, !PT ;  /* 0x0000000502077248 */ /* 0x004fc80007fe0100 */
[----:B------:R-:W-:-:S04]  /*0370*/  IADD3 R7, PT, PT, R7, R8, RZ ;  /* 0x0000000807077210 */ /* 0x000fc80007ffe0ff */
[----:B------:R-:W-:-:S13]  /*0380*/  ISETP.GE.AND P0, PT, R7, R0, PT ;  /* 0x000000000700720c */ /* 0x000fda0003f06270 */
[----:B------:R-:W-:Y:S05]  /*0390*/  @!P0 BRA `(.L_x_5) ;  /* 0xfffffffc00848947 */ /* 0x000fea000383ffff */
[----:B------:R-:W-:Y:S05]  /*03a0*/  EXIT ;  /* 0x000000000000794d */ /* 0x000fea0003800000 */
.L_x_0:
[----:B------:R-:W-:-:S07]  /*03b0*/  IMAD.IADD R7, R2, 0x1, -R7 ;  /* 0x0000000102077824 */ /* 0x000fce00078e0a07 */
.L_x_4:
[----:B------:R-:W0:Y:S02]  /*03c0*/  LDC.64 R2, c[0x4][RZ] ;  /* 0x01000000ff027b82 */ /* 0x000e240000000a00 */
[----:B0-----:R-:W-:Y:S01]  /*03d0*/  STG.E desc[UR4][R2.64], R7 ;  /* 0x0000000702007986 */ /* 0x001fe2000c101904 */
[----:B------:R-:W-:Y:S05]  /*03e0*/  EXIT ;  /* 0x000000000000794d */ /* 0x000fea0003800000 */
.L_x_6:
[----:B------:R-:W-:-:S00]  /*03f0*/  BRA `(.L_x_6) ;  /* 0xfffffffc00fc7947 */ /* 0x000fc0000383ffff */
[----:B------:R-:W-:-:S00]  /*0400*/  NOP ;  /* 0x0000000000007918 */ /* 0x000fc00000000000 */
[----:B------:R-:W-:-:S00]  /*0410*/  NOP ;  /* 0x0000000000007918 */ /* 0x000fc00000000000 */
[----:B------:R-:W-:-:S00]  /*0420*/  NOP ;  /* 0x0000000000007918 */ /* 0x000fc00000000000 */
[----:B------:R-:W-:-:S00]  /*0430*/  NOP ;  /* 0x0000000000007918 */ /* 0x000fc00000000000 */
[----:B------:R-:W-:-:S00]  /*0440*/  NOP ;  /* 0x0000000000007918 */ /* 0x000fc00000000000 */
[----:B------:R-:W-:-:S00]  /*0450*/  NOP ;  /* 0x0000000000007918 */ /* 0x000fc00000000000 */
[----:B------:R-:W-:-:S00]  /*0460*/  NOP ;  /* 0x0000000000007918 */ /* 0x000fc00000000000 */
[----:B------:R-:W-:-:S00]  /*0470*/  NOP ;  /* 0x0000000000007918 */ /* 0x000fc00000000000 */
.L_x_7:


//--------------------- .nv.shared.reserved.0     --------------------------
	.section	.nv.shared.reserved.0,"aw",@nobits
	.weak		__nv_reservedSMEM_offset_0_alias
	.size		__nv_reservedSMEM_offset_0_alias, 0, 64
	.other		__nv_reservedSMEM_offset_0_alias,@"STO_CUDA_RESERVED_SHARED STV_DEFAULT"
__nv_reservedSMEM_offset_0_alias:
	.zero		0
	.zero		64


//--------------------- .nv.global                --------------------------
	.section	.nv.global,"aw",@nobits
	.align	4
.nv.global:
	.type		d_retval,@object
	.size		d_retval,(.L_0 - d_retval)
d_retval:
	.zero		4
.L_0:


//--------------------- .nv.constant0._Z11boyer_moorePaiS_iPiS0_i --------------------------
	.section	.nv.constant0._Z11boyer_moorePaiS_iPiS0_i,"a",@progbits
	.sectionflags	@""
	.align	4
.nv.constant0._Z11boyer_moorePaiS_iPiS0_i:
	.zero		948


//--------------------- SYMBOLS --------------------------

	.type		.nv.reservedSmem.offset0,@object
	.size		.nv.reservedSmem.offset0,0x4
